//
// Generated by NVIDIA NVVM Compiler
//
// Compiler Build ID: CL-36424714
// Cuda compilation tools, release 13.0, V13.0.88
// Based on NVVM 20.0.0
//

.version 9.0
.target sm_100
.address_size 64

	// .globl	_Z15Knapsack_KerneliiiPfS_Pii

.visible .entry _Z15Knapsack_KerneliiiPfS_Pii(
	.param .u32 _Z15Knapsack_KerneliiiPfS_Pii_param_0,
	.param .u32 _Z15Knapsack_KerneliiiPfS_Pii_param_1,
	.param .u32 _Z15Knapsack_KerneliiiPfS_Pii_param_2,
	.param .u64 .ptr .align 1 _Z15Knapsack_KerneliiiPfS_Pii_param_3,
	.param .u64 .ptr .align 1 _Z15Knapsack_KerneliiiPfS_Pii_param_4,
	.param .u64 .ptr .align 1 _Z15Knapsack_KerneliiiPfS_Pii_param_5,
	.param .u32 _Z15Knapsack_KerneliiiPfS_Pii_param_6
)
{
	.reg .pred 	%p<6>;
	.reg .b32 	%r<13>;
	.reg .b32 	%f<10>;
	.reg .b64 	%rd<13>;

	ld.param.u32 	%r2, [_Z15Knapsack_KerneliiiPfS_Pii_param_1];
	ld.param.u32 	%r3, [_Z15Knapsack_KerneliiiPfS_Pii_param_2];
	ld.param.u64 	%rd4, [_Z15Knapsack_KerneliiiPfS_Pii_param_3];
	ld.param.u64 	%rd2, [_Z15Knapsack_KerneliiiPfS_Pii_param_4];
	ld.param.u64 	%rd3, [_Z15Knapsack_KerneliiiPfS_Pii_param_5];
	ld.param.u32 	%r4, [_Z15Knapsack_KerneliiiPfS_Pii_param_6];
	cvta.to.global.u64 	%rd1, %rd4;
	mov.u32 	%r5, %tid.x;
	mov.u32 	%r6, %ctaid.x;
	mov.u32 	%r7, %ntid.x;
	mad.lo.s32 	%r1, %r6, %r7, %r5;
	setp.ge.s32 	%p1, %r1, %r4;
	@%p1 bra 	$L__BB0_4;
	setp.lt.s32 	%p2, %r1, %r3;
	mov.f32 	%f9, 0fBF800000;
	@%p2 bra 	$L__BB0_3;
	sub.s32 	%r8, %r1, %r3;
	mul.wide.s32 	%rd5, %r8, 4;
	add.s64 	%rd6, %rd1, %rd5;
	ld.global.nc.f32 	%f4, [%rd6];
	cvt.rn.f32.s32 	%f5, %r2;
	add.f32 	%f9, %f4, %f5;
$L__BB0_3:
	mul.wide.s32 	%rd7, %r1, 4;
	add.s64 	%rd8, %rd1, %rd7;
	ld.global.nc.f32 	%f6, [%rd8];
	setp.ge.f32 	%p3, %f9, 0f00000000;
	setp.gt.f32 	%p4, %f9, %f6;
	and.pred  	%p5, %p3, %p4;
	selp.f32 	%f8, %f9, %f6, %p5;
	selp.u32 	%r9, 1, 0, %p5;
	cvta.to.global.u64 	%rd9, %rd2;
	add.s64 	%rd10, %rd9, %rd7;
	mov.b32 	%r10, %f8;
	atom.global.exch.b32 	%r11, [%rd10], %r10;
	cvta.to.global.u64 	%rd11, %rd3;
	add.s64 	%rd12, %rd11, %rd7;
	atom.global.or.b32 	%r12, [%rd12], %r9;
$L__BB0_4:
	ret;

}


// ===== COMPILED SASS (sm_100) =====

	.target	sm_100

	.elftype	@"ET_EXEC"


//--------------------- .note.nv.tkinfo           --------------------------
	.section	.note.nv.tkinfo,"",@"SHT_NOTE"
	.sectionflags	@"SHF_NOTE_NV_TKINFO"
	.tkinfo
        /*0018*/ 	.word	0x00000002
        /*0030*/ 	.string	""
        /*0030*/ 	.string	"ptxas"
        /*0030*/ 	.string	"Cuda compilation tools, release 13.0, V13.0.88"
        /*0030*/ 	.string	"Build cuda_13.0.r13.0/compiler.36424714_0"
        /*0030*/ 	.string	"-arch sm_100 -m 64 "



//--------------------- .note.nv.cuinfo           --------------------------
	.section	.note.nv.cuinfo,"",@"SHT_NOTE"
	.sectionflags	@"SHF_NOTE_NV_CUINFO"
        /*0018*/ 	.short	0x0002
        /*001a*/ 	.short	0x0064
        /*001c*/ 	.short	0x0082
	.zero		2


//--------------------- .nv.info                  --------------------------
	.section	.nv.info,"",@"SHT_CUDA_INFO"
	.align	4


	//----- nvinfo : EIATTR_REGCOUNT
	.align		4
        /*0000*/ 	.byte	0x04, 0x2f
        /*0002*/ 	.short	(.L_1 - .L_0)
	.align		4
.L_0:
        /*0004*/ 	.word	index@(_Z15Knapsack_KerneliiiPfS_Pii)
        /*0008*/ 	.word	0x00000010


	//----- nvinfo : EIATTR_FRAME_SIZE
	.align		4
.L_1:
        /*000c*/ 	.byte	0x04, 0x11
        /*000e*/ 	.short	(.L_3 - .L_2)
	.align		4
.L_2:
        /*0010*/ 	.word	index@(_Z15Knapsack_KerneliiiPfS_Pii)
        /*0014*/ 	.word	0x00000000


	//----- nvinfo : EIATTR_MIN_STACK_SIZE
	.align		4
.L_3:
        /*0018*/ 	.byte	0x04, 0x12
        /*001a*/ 	.short	(.L_5 - .L_4)
	.align		4
.L_4:
        /*001c*/ 	.word	index@(_Z15Knapsack_KerneliiiPfS_Pii)
        /*0020*/ 	.word	0x00000000
.L_5:


//--------------------- .nv.compat                --------------------------
	.section	.nv.compat,"",@"SHT_CUDA_COMPAT_INFO"
	.align	4
        /*0000*/ 	.byte	0x02, 0x09, 0x00, 0x00, 0x02, 0x02, 0x01, 0x00, 0x02, 0x05, 0x05, 0x00, 0x03, 0x07, 0x01, 0x01
        /*0010*/ 	.byte	0x02, 0x03, 0x00, 0x00, 0x02, 0x06, 0x01, 0x00, 0x04, 0x0b, 0x08, 0x00, 0x09, 0x00, 0x00, 0x00
        /*0020*/ 	.byte	0x00, 0x00, 0x00, 0x00


//--------------------- .nv.info._Z15Knapsack_KerneliiiPfS_Pii --------------------------
	.section	.nv.info._Z15Knapsack_KerneliiiPfS_Pii,"",@"SHT_CUDA_INFO"
	.sectionflags	@""
	.align	4


	//----- nvinfo : EIATTR_CUDA_API_VERSION
	.align		4
        /*0000*/ 	.byte	0x04, 0x37
        /*0002*/ 	.short	(.L_7 - .L_6)
.L_6:
        /*0004*/ 	.word	0x00000082


	//----- nvinfo : EIATTR_KPARAM_INFO
	.align		4
.L_7:
        /*0008*/ 	.byte	0x04, 0x17
        /*000a*/ 	.short	(.L_9 - .L_8)
.L_8:
        /*000c*/ 	.word	0x00000000
        /*0010*/ 	.short	0x0006
        /*0012*/ 	.short	0x0028
        /*0014*/ 	.byte	0x00, 0xf0, 0x11, 0x00


	//----- nvinfo : EIATTR_KPARAM_INFO
	.align		4
.L_9:
        /*0018*/ 	.byte	0x04, 0x17
        /*001a*/ 	.short	(.L_11 - .L_10)
.L_10:
        /*001c*/ 	.word	0x00000000
        /*0020*/ 	.short	0x0005
        /*0022*/ 	.short	0x0020
        /*0024*/ 	.byte	0x00, 0xf5, 0x21, 0x00


	//----- nvinfo : EIATTR_KPARAM_INFO
	.align		4
.L_11:
        /*0028*/ 	.byte	0x04, 0x17
        /*002a*/ 	.short	(.L_13 - .L_12)
.L_12:
        /*002c*/ 	.word	0x00000000
        /*0030*/ 	.short	0x0004
        /*0032*/ 	.short	0x0018
        /*0034*/ 	.byte	0x00, 0xf5, 0x21, 0x00


	//----- nvinfo : EIATTR_KPARAM_INFO
	.align		4
.L_13:
        /*0038*/ 	.byte	0x04, 0x17
        /*003a*/ 	.short	(.L_15 - .L_14)
.L_14:
        /*003c*/ 	.word	0x00000000
        /*0040*/ 	.short	0x0003
        /*0042*/ 	.short	0x0010
        /*0044*/ 	.byte	0x00, 0xf5, 0x21, 0x00


	//----- nvinfo : EIATTR_KPARAM_INFO
	.align		4
.L_15:
        /*0048*/ 	.byte	0x04, 0x17
        /*004a*/ 	.short	(.L_17 - .L_16)
.L_16:
        /*004c*/ 	.word	0x00000000
        /*0050*/ 	.short	0x0002
        /*0052*/ 	.short	0x0008
        /*0054*/ 	.byte	0x00, 0xf0, 0x11, 0x00


	//----- nvinfo : EIATTR_KPARAM_INFO
	.align		4
.L_17:
        /*0058*/ 	.byte	0x04, 0x17
        /*005a*/ 	.short	(.L_19 - .L_18)
.L_18:
        /*005c*/ 	.word	0x00000000
        /*0060*/ 	.short	0x0001
        /*0062*/ 	.short	0x0004
        /*0064*/ 	.byte	0x00, 0xf0, 0x11, 0x00


	//----- nvinfo : EIATTR_KPARAM_INFO
	.align		4
.L_19:
        /*0068*/ 	.byte	0x04, 0x17
        /*006a*/ 	.short	(.L_21 - .L_20)
.L_20:
        /*006c*/ 	.word	0x00000000
        /*0070*/ 	.short	0x0000
        /*0072*/ 	.short	0x0000
        /*0074*/ 	.byte	0x00, 0xf0, 0x11, 0x00


	//----- nvinfo : EIATTR_SPARSE_MMA_MASK
	.align		4
.L_21:
        /*0078*/ 	.byte	0x03, 0x50
        /*007a*/ 	.short	0x0000


	//----- nvinfo : EIATTR_MAXREG_COUNT
	.align		4
        /*007c*/ 	.byte	0x03, 0x1b
        /*007e*/ 	.short	0x00ff


	//----- nvinfo : EIATTR_MERCURY_ISA_VERSION
	.align		4
        /*0080*/ 	.byte	0x03, 0x5f
        /*0082*/ 	.short	0x0101


	//----- nvinfo : EIATTR_VRC_CTA_INIT_COUNT
	.align		4
        /*0084*/ 	.byte	0x02, 0x4a
	.zero		1
	.zero		1


	//----- nvinfo : EIATTR_EXIT_INSTR_OFFSETS
	.align		4
        /*0088*/ 	.byte	0x04, 0x1c
        /*008a*/ 	.short	(.L_23 - .L_22)


	//   ....[0]....
.L_22:
        /*008c*/ 	.word	0x00000070


	//   ....[1]....
        /*0090*/ 	.word	0x00000200


	//----- nvinfo : EIATTR_CBANK_PARAM_SIZE
	.align		4
.L_23:
        /*0094*/ 	.byte	0x03, 0x19
        /*0096*/ 	.short	0x002c


	//----- nvinfo : EIATTR_PARAM_CBANK
	.align		4
        /*0098*/ 	.byte	0x04, 0x0a
        /*009a*/ 	.short	(.L_25 - .L_24)
	.align		4
.L_24:
        /*009c*/ 	.word	index@(.nv.constant0._Z15Knapsack_KerneliiiPfS_Pii)
        /*00a0*/ 	.short	0x0380
        /*00a2*/ 	.short	0x002c


	//----- nvinfo : EIATTR_SW_WAR
	.align		4
.L_25:
        /*00a4*/ 	.byte	0x04, 0x36
        /*00a6*/ 	.short	(.L_27 - .L_26)
.L_26:
        /*00a8*/ 	.word	0x00000008
.L_27:


//--------------------- .nv.callgraph             --------------------------
	.section	.nv.callgraph,"",@"SHT_CUDA_CALLGRAPH"
	.align	4
	.sectionentsize	8
	.align		4
        /*0000*/ 	.word	0x00000000
	.align		4
        /*0004*/ 	.word	0xffffffff
	.align		4
        /*0008*/ 	.word	0x00000000
	.align		4
        /*000c*/ 	.word	0xfffffffe
	.align		4
        /*0010*/ 	.word	0x00000000
	.align		4
        /*0014*/ 	.word	0xfffffffd
	.align		4
        /*0018*/ 	.word	0x00000000
	.align		4
        /*001c*/ 	.word	0xfffffffc


//--------------------- .text._Z15Knapsack_KerneliiiPfS_Pii --------------------------
	.section	.text._Z15Knapsack_KerneliiiPfS_Pii,"ax",@progbits
	.align	128
        .global         _Z15Knapsack_KerneliiiPfS_Pii
        .type           _Z15Knapsack_KerneliiiPfS_Pii,@function
        .size           _Z15Knapsack_KerneliiiPfS_Pii,(.L_x_1 - _Z15Knapsack_KerneliiiPfS_Pii)
        .other          _Z15Knapsack_KerneliiiPfS_Pii,@"STO_CUDA_ENTRY STV_DEFAULT"
_Z15Knapsack_KerneliiiPfS_Pii:
.text._Z15Knapsack_KerneliiiPfS_Pii:
[----:B------:R-:W-:Y:S01]  /*0000*/  LDC R1, c[0x0][0x37c] ;  /* 0x0000df00ff017b82 */ /* 0x000fe20000000800 */
[----:B------:R-:W0:Y:S07]  /*0010*/  S2R R11, SR_TID.X ;  /* 0x00000000000b7919 */ /* 0x000e2e0000002100 */
[----:B------:R-:W0:Y:S01]  /*0020*/  S2UR UR4, SR_CTAID.X ;  /* 0x00000000000479c3 */ /* 0x000e220000002500 */
[----:B------:R-:W1:Y:S07]  /*0030*/  LDCU UR5, c[0x0][0x3a8] ;  /* 0x00007500ff0577ac */ /* 0x000e6e0008000800 */
[----:B------:R-:W0:Y:S02]  /*0040*/  LDC R0, c[0x0][0x360] ;  /* 0x0000d800ff007b82 */ /* 0x000e240000000800 */
[----:B0-----:R-:W-:-:S05]  /*0050*/  IMAD R11, R0, UR4, R11 ;  /* 0x00000004000b7c24 */ /* 0x001fca000f8e020b */
[----:B-1----:R-:W-:-:S13]  /*0060*/  ISETP.GE.AND P0, PT, R11, UR5, PT ;  /* 0x000000050b007c0c */ /* 0x002fda000bf06270 */
[----:B------:R-:W-:Y:S05]  /*0070*/  @P0 EXIT ;  /* 0x000000000000094d */ /* 0x000fea0003800000 */
[----:B------:R-:W0:Y:S01]  /*0080*/  LDCU UR6, c[0x0][0x388] ;  /* 0x00007100ff0677ac */ /* 0x000e220008000800 */
[----:B------:R-:W1:Y:S01]  /*0090*/  LDC.64 R4, c[0x0][0x390] ;  /* 0x0000e400ff047b82 */ /* 0x000e620000000a00 */
[----:B------:R-:W2:Y:S07]  /*00a0*/  LDCU.64 UR4, c[0x0][0x358] ;  /* 0x00006b00ff0477ac */ /* 0x000eae0008000a00 */
[----:B------:R-:W3:Y:S01]  /*00b0*/  LDC.64 R8, c[0x0][0x3a0] ;  /* 0x0000e800ff087b82 */ /* 0x000ee20000000a00 */
[C---:B0-----:R-:W-:Y:S01]  /*00c0*/  ISETP.GE.AND P0, PT, R11.reuse, UR6, PT ;  /* 0x000000060b007c0c */ /* 0x041fe2000bf06270 */
[----:B-1----:R-:W-:-:S12]  /*00d0*/  IMAD.WIDE R4, R11, 0x4, R4 ;  /* 0x000000040b047825 */ /* 0x002fd800078e0204 */
[----:B------:R-:W0:Y:S01]  /*00e0*/  @P0 LDC.64 R2, c[0x0][0x390] ;  /* 0x0000e400ff020b82 */ /* 0x000e220000000a00 */
[----:B------:R-:W-:Y:S01]  /*00f0*/  @P0 VIADD R7, R11, -UR6 ;  /* 0x800000060b070c36 */ /* 0x000fe20008000000 */
[----:B--2---:R-:W2:Y:S06]  /*0100*/  LDG.E.CONSTANT R5, desc[UR4][R4.64] ;  /* 0x0000000404057981 */ /* 0x004eac000c1e9900 */
[----:B------:R-:W1:Y:S01]  /*0110*/  @P0 LDC R13, c[0x0][0x384] ;  /* 0x0000e100ff0d0b82 */ /* 0x000e620000000800 */
[----:B0-----:R-:W-:-:S07]  /*0120*/  @P0 IMAD.WIDE R2, R7, 0x4, R2 ;  /* 0x0000000407020825 */ /* 0x001fce00078e0202 */
[----:B------:R-:W0:Y:S01]  /*0130*/  LDC.64 R6, c[0x0][0x398] ;  /* 0x0000e600ff067b82 */ /* 0x000e220000000a00 */
[----:B------:R-:W4:Y:S01]  /*0140*/  @P0 LDG.E.CONSTANT R2, desc[UR4][R2.64] ;  /* 0x0000000402020981 */ /* 0x000f22000c1e9900 */
[----:B------:R-:W-:Y:S01]  /*0150*/  HFMA2 R0, -RZ, RZ, -1.875, 0 ;  /* 0xbf800000ff007431 */ /* 0x000fe200000001ff */
[----:B-1----:R-:W-:Y:S01]  /*0160*/  @P0 I2FP.F32.S32 R13, R13 ;  /* 0x0000000d000d0245 */ /* 0x002fe20000201400 */
[----:B0-----:R-:W-:-:S04]  /*0170*/  IMAD.WIDE R6, R11, 0x4, R6 ;  /* 0x000000040b067825 */ /* 0x001fc800078e0206 */
[----:B----4-:R-:W-:-:S05]  /*0180*/  @P0 FADD R0, R2, R13 ;  /* 0x0000000d02000221 */ /* 0x010fca0000000000 */
[----:B--2---:R-:W-:-:S04]  /*0190*/  FSETP.GT.AND P0, PT, R0, R5, PT ;  /* 0x000000050000720b */ /* 0x004fc80003f04000 */
[----:B------:R-:W-:Y:S01]  /*01a0*/  FSETP.GE.AND P0, PT, R0, RZ, P0 ;  /* 0x000000ff0000720b */ /* 0x000fe20000706000 */
[----:B---3--:R-:W-:-:S03]  /*01b0*/  IMAD.WIDE R2, R11, 0x4, R8 ;  /* 0x000000040b027825 */ /* 0x008fc600078e0208 */
[----:B------:R-:W-:Y:S02]  /*01c0*/  FSEL R5, R0, R5, P0 ;  /* 0x0000000500057208 */ /* 0x000fe40000000000 */
[----:B------:R-:W-:-:S03]  /*01d0*/  SEL R9, RZ, 0x1, !P0 ;  /* 0x00000001ff097807 */ /* 0x000fc60004000000 */
[----:B------:R-:W-:Y:S04]  /*01e0*/  ATOMG.E.EXCH.STRONG.GPU PT, RZ, desc[UR4][R6.64], R5 ;  /* 0x8000000506ff79a8 */ /* 0x000fe8000c1ef104 */
[----:B------:R-:W-:Y:S01]  /*01f0*/  REDG.E.OR.STRONG.GPU desc[UR4][R2.64], R9 ;  /* 0x000000090200798e */ /* 0x000fe2000f12e104 */
[----:B------:R-:W-:Y:S05]  /*0200*/  EXIT ;  /* 0x000000000000794d */ /* 0x000fea0003800000 */
.L_x_0:
[----:B------:R-:W-:-:S00]  /*0210*/  BRA `(.L_x_0) ;  /* 0xfffffffc00fc7947 */ /* 0x000fc0000383ffff */
[----:B------:R-:W-:-:S00]  /*0220*/  NOP ;  /* 0x0000000000007918 */ /* 0x000fc00000000000 */
        /* <DEDUP_REMOVED lines=13> */
.L_x_1:


//--------------------- .nv.shared.reserved.0     --------------------------
	.section	.nv.shared.reserved.0,"aw",@nobits
	.weak		__nv_reservedSMEM_offset_0_alias
	.size		__nv_reservedSMEM_offset_0_alias, 0, 64
	.other		__nv_reservedSMEM_offset_0_alias,@"STO_CUDA_RESERVED_SHARED STV_DEFAULT"
__nv_reservedSMEM_offset_0_alias:
	.zero		0
	.zero		64


//--------------------- .nv.constant0._Z15Knapsack_KerneliiiPfS_Pii --------------------------
	.section	.nv.constant0._Z15Knapsack_KerneliiiPfS_Pii,"a",@progbits
	.sectionflags	@""
	.align	4
.nv.constant0._Z15Knapsack_KerneliiiPfS_Pii:
	.zero		940


//--------------------- SYMBOLS --------------------------

	.type		.nv.reservedSmem.offset0,@object
	.size		.nv.reservedSmem.offset0,0x4
